	.headerflags	@"EF_CUDA_TEXMODE_UNIFIED EF_CUDA_64BIT_ADDRESS EF_CUDA_ACCELERATORS EF_CUDA_SM90 EF_CUDA_VIRTUAL_SM(EF_CUDA_SM90)"
	.elftype	@"ET_EXEC"


//--------------------- .nv.info                  --------------------------
	.section	.nv.info,"",@"SHT_CUDA_INFO"
	.align	4


	//----- nvinfo : EIATTR_REGCOUNT
	.align		4
        /*0000*/ 	.byte	0x04, 0x2f
        /*0002*/ 	.short	(.L_1 - .L_0)
	.align		4
.L_0:
        /*0004*/ 	.word	index@(triton_poi_fused__unsafe_index_add_convolution_mul_sigmoid_sub_79)
        /*0008*/ 	.word	0x00000020


	//----- nvinfo : EIATTR_MIN_STACK_SIZE
	.align		4
.L_1:
        /*000c*/ 	.byte	0x04, 0x12
        /*000e*/ 	.short	(.L_3 - .L_2)
	.align		4
.L_2:
        /*0010*/ 	.word	index@(triton_poi_fused__unsafe_index_add_convolution_mul_sigmoid_sub_79)
        /*0014*/ 	.word	0x00000000


	//----- nvinfo : EIATTR_FRAME_SIZE
	.align		4
.L_3:
        /*0018*/ 	.byte	0x04, 0x11
        /*001a*/ 	.short	(.L_5 - .L_4)
	.align		4
.L_4:
        /*001c*/ 	.word	index@(triton_poi_fused__unsafe_index_add_convolution_mul_sigmoid_sub_79)
        /*0020*/ 	.word	0x00000000


	//----- nvinfo : EIATTR_MIN_STACK_SIZE
	.align		4
.L_5:
        /*0024*/ 	.byte	0x04, 0x12
        /*0026*/ 	.short	(.L_7 - .L_6)
	.align		4
.L_6:
        /*0028*/ 	.word	index@(triton_poi_fused__unsafe_index_add_convolution_mul_sigmoid_sub_79)
        /*002c*/ 	.word	0x00000000
.L_7:


//--------------------- .nv.info.triton_poi_fused__unsafe_index_add_convolution_mul_sigmoid_sub_79 --------------------------
	.section	.nv.info.triton_poi_fused__unsafe_index_add_convolution_mul_sigmoid_sub_79,"",@"SHT_CUDA_INFO"
	.sectionflags	@""
	.align	4


	//----- nvinfo : EIATTR_CUDA_API_VERSION
	.align		4
        /*0000*/ 	.byte	0x04, 0x37
        /*0002*/ 	.short	(.L_9 - .L_8)
.L_8:
        /*0004*/ 	.word	0x0000007c


	//----- nvinfo : EIATTR_KPARAM_INFO
	.align		4
.L_9:
        /*0008*/ 	.byte	0x04, 0x17
        /*000a*/ 	.short	(.L_11 - .L_10)
.L_10:
        /*000c*/ 	.word	0x00000000
        /*0010*/ 	.short	0x000b
        /*0012*/ 	.short	0x0058
        /*0014*/ 	.byte	0x00, 0xf0, 0x11, 0x00


	//----- nvinfo : EIATTR_KPARAM_INFO
	.align		4
.L_11:
        /*0018*/ 	.byte	0x04, 0x17
        /*001a*/ 	.short	(.L_13 - .L_12)
.L_12:
        /*001c*/ 	.word	0x00000000
        /*0020*/ 	.short	0x000a
        /*0022*/ 	.short	0x0050
        /*0024*/ 	.byte	0x00, 0xf4, 0x21, 0x00


	//----- nvinfo : EIATTR_KPARAM_INFO
	.align		4
.L_13:
        /*0028*/ 	.byte	0x04, 0x17
        /*002a*/ 	.short	(.L_15 - .L_14)
.L_14:
        /*002c*/ 	.word	0x00000000
        /*0030*/ 	.short	0x0009
        /*0032*/ 	.short	0x0048
        /*0034*/ 	.byte	0x00, 0xf4, 0x21, 0x00


	//----- nvinfo : EIATTR_KPARAM_INFO
	.align		4
.L_15:
        /*0038*/ 	.byte	0x04, 0x17
        /*003a*/ 	.short	(.L_17 - .L_16)
.L_16:
        /*003c*/ 	.word	0x00000000
        /*0040*/ 	.short	0x0008
        /*0042*/ 	.short	0x0040
        /*0044*/ 	.byte	0x00, 0xf4, 0x21, 0x00


	//----- nvinfo : EIATTR_KPARAM_INFO
	.align		4
.L_17:
        /*0048*/ 	.byte	0x04, 0x17
        /*004a*/ 	.short	(.L_19 - .L_18)
.L_18:
        /*004c*/ 	.word	0x00000000
        /*0050*/ 	.short	0x0007
        /*0052*/ 	.short	0x0038
        /*0054*/ 	.byte	0x00, 0xf4, 0x21, 0x00


	//----- nvinfo : EIATTR_KPARAM_INFO
	.align		4
.L_19:
        /*0058*/ 	.byte	0x04, 0x17
        /*005a*/ 	.short	(.L_21 - .L_20)
.L_20:
        /*005c*/ 	.word	0x00000000
        /*0060*/ 	.short	0x0006
        /*0062*/ 	.short	0x0030
        /*0064*/ 	.byte	0x00, 0xf4, 0x21, 0x00


	//----- nvinfo : EIATTR_KPARAM_INFO
	.align		4
.L_21:
        /*0068*/ 	.byte	0x04, 0x17
        /*006a*/ 	.short	(.L_23 - .L_22)
.L_22:
        /*006c*/ 	.word	0x00000000
        /*0070*/ 	.short	0x0005
        /*0072*/ 	.short	0x0028
        /*0074*/ 	.byte	0x00, 0xf4, 0x21, 0x00


	//----- nvinfo : EIATTR_KPARAM_INFO
	.align		4
.L_23:
        /*0078*/ 	.byte	0x04, 0x17
        /*007a*/ 	.short	(.L_25 - .L_24)
.L_24:
        /*007c*/ 	.word	0x00000000
        /*0080*/ 	.short	0x0004
        /*0082*/ 	.short	0x0020
        /*0084*/ 	.byte	0x00, 0xf4, 0x21, 0x00


	//----- nvinfo : EIATTR_KPARAM_INFO
	.align		4
.L_25:
        /*0088*/ 	.byte	0x04, 0x17
        /*008a*/ 	.short	(.L_27 - .L_26)
.L_26:
        /*008c*/ 	.word	0x00000000
        /*0090*/ 	.short	0x0003
        /*0092*/ 	.short	0x0018
        /*0094*/ 	.byte	0x00, 0xf4, 0x21, 0x00


	//----- nvinfo : EIATTR_KPARAM_INFO
	.align		4
.L_27:
        /*0098*/ 	.byte	0x04, 0x17
        /*009a*/ 	.short	(.L_29 - .L_28)
.L_28:
        /*009c*/ 	.word	0x00000000
        /*00a0*/ 	.short	0x0002
        /*00a2*/ 	.short	0x0010
        /*00a4*/ 	.byte	0x00, 0xf4, 0x21, 0x00


	//----- nvinfo : EIATTR_KPARAM_INFO
	.align		4
.L_29:
        /*00a8*/ 	.byte	0x04, 0x17
        /*00aa*/ 	.short	(.L_31 - .L_30)
.L_30:
        /*00ac*/ 	.word	0x00000000
        /*00b0*/ 	.short	0x0001
        /*00b2*/ 	.short	0x0008
        /*00b4*/ 	.byte	0x00, 0xf4, 0x21, 0x00


	//----- nvinfo : EIATTR_KPARAM_INFO
	.align		4
.L_31:
        /*00b8*/ 	.byte	0x04, 0x17
        /*00ba*/ 	.short	(.L_33 - .L_32)
.L_32:
        /*00bc*/ 	.word	0x00000000
        /*00c0*/ 	.short	0x0000
        /*00c2*/ 	.short	0x0000
        /*00c4*/ 	.byte	0x00, 0xf4, 0x21, 0x00


	//----- nvinfo : EIATTR_SPARSE_MMA_MASK
	.align		4
.L_33:
        /*00c8*/ 	.byte	0x03, 0x50
        /*00ca*/ 	.short	0x0000


	//----- nvinfo : EIATTR_MAXREG_COUNT
	.align		4
        /*00cc*/ 	.byte	0x03, 0x1b
        /*00ce*/ 	.short	0x00ff


	//----- nvinfo : EIATTR_EXIT_INSTR_OFFSETS
	.align		4
        /*00d0*/ 	.byte	0x04, 0x1c
        /*00d2*/ 	.short	(.L_35 - .L_34)


	//   ....[0]....
.L_34:
        /*00d4*/ 	.word	0x00000a50


	//----- nvinfo : EIATTR_REQNTID
	.align		4
.L_35:
        /*00d8*/ 	.byte	0x04, 0x10
        /*00da*/ 	.short	(.L_37 - .L_36)
.L_36:
        /*00dc*/ 	.word	0x00000080
        /*00e0*/ 	.word	0x00000001
        /*00e4*/ 	.word	0x00000001


	//----- nvinfo : EIATTR_CBANK_PARAM_SIZE
	.align		4
.L_37:
        /*00e8*/ 	.byte	0x03, 0x19
        /*00ea*/ 	.short	0x005c


	//----- nvinfo : EIATTR_PARAM_CBANK
	.align		4
        /*00ec*/ 	.byte	0x04, 0x0a
        /*00ee*/ 	.short	(.L_39 - .L_38)
	.align		4
.L_38:
        /*00f0*/ 	.word	index@(.nv.constant0.triton_poi_fused__unsafe_index_add_convolution_mul_sigmoid_sub_79)
        /*00f4*/ 	.short	0x0210
        /*00f6*/ 	.short	0x005c


	//----- nvinfo : EIATTR_SW_WAR
	.align		4
.L_39:
        /*00f8*/ 	.byte	0x04, 0x36
        /*00fa*/ 	.short	(.L_41 - .L_40)
.L_40:
        /*00fc*/ 	.word	0x00000008
.L_41:


//--------------------- .nv.callgraph             --------------------------
	.section	.nv.callgraph,"",@"SHT_CUDA_CALLGRAPH"
	.align	4
	.sectionentsize	8
	.align		4
        /*0000*/ 	.word	0x00000000
	.align		4
        /*0004*/ 	.word	0xffffffff
	.align		4
        /*0008*/ 	.word	0x00000000
	.align		4
        /*000c*/ 	.word	0xfffffffe
	.align		4
        /*0010*/ 	.word	0x00000000
	.align		4
        /*0014*/ 	.word	0xfffffffd
	.align		4
        /*0018*/ 	.word	0x00000000
	.align		4
        /*001c*/ 	.word	0xfffffffc


//--------------------- .text.triton_poi_fused__unsafe_index_add_convolution_mul_sigmoid_sub_79 --------------------------
	.section	.text.triton_poi_fused__unsafe_index_add_convolution_mul_sigmoid_sub_79,"ax",@progbits
	.align	128
        .global         triton_poi_fused__unsafe_index_add_convolution_mul_sigmoid_sub_79
        .type           triton_poi_fused__unsafe_index_add_convolution_mul_sigmoid_sub_79,@function
        .size           triton_poi_fused__unsafe_index_add_convolution_mul_sigmoid_sub_79,(.L_x_1 - triton_poi_fused__unsafe_index_add_convolution_mul_sigmoid_sub_79)
        .other          triton_poi_fused__unsafe_index_add_convolution_mul_sigmoid_sub_79,@"STO_CUDA_ENTRY STV_DEFAULT"
triton_poi_fused__unsafe_index_add_convolution_mul_sigmoid_sub_79:
.text.triton_poi_fused__unsafe_index_add_convolution_mul_sigmoid_sub_79:
[----:B------:R-:W-:Y:S01]  /*0000*/  LDC R1, c[0x0][0x28] ;  /* 0x00000a00ff017b82 */ /* 0x000fe20000000800 */
[----:B------:R-:W1:Y:S07]  /*0010*/  S2R R0, SR_TID.X ;  /* 0x0000000000007919 */ /* 0x000e6e0000002100 */
[----:B------:R-:W2:Y:S01]  /*0020*/  LDC.64 R16, c[0x0][0x210] ;  /* 0x00008400ff107b82 */ /* 0x000ea20000000a00 */
[----:B------:R-:W-:Y:S01]  /*0030*/  ULDC.64 UR4, c[0x0][0x208] ;  /* 0x0000820000047ab9 */ /* 0x000fe20000000a00 */
[----:B------:R-:W-:Y:S01]  /*0040*/  ULDC.64 UR6, c[0x0][0x220] ;  /* 0x0000880000067ab9 */ /* 0x000fe20000000a00 */
[----:B------:R-:W3:Y:S05]  /*0050*/  S2R R3, SR_CTAID.X ;  /* 0x0000000000037919 */ /* 0x000eea0000002500 */
[----:B------:R-:W4:Y:S08]  /*0060*/  LDC.64 R12, c[0x0][0x218] ;  /* 0x00008600ff0c7b82 */ /* 0x000f300000000a00 */
[----:B------:R-:W5:Y:S01]  /*0070*/  LDC.64 R8, c[0x0][0x230] ;  /* 0x00008c00ff087b82 */ /* 0x000f620000000a00 */
[----:B-1----:R-:W-:-:S05]  /*0080*/  IMAD.SHL.U32 R0, R0, 0x2, RZ ;  /* 0x0000000200007824 */ /* 0x002fca00078e00ff */
[----:B------:R-:W-:-:S05]  /*0090*/  LOP3.LUT R0, R0, 0xfe, RZ, 0xc0, !PT ;  /* 0x000000fe00007812 */ /* 0x000fca00078ec0ff */
[----:B---3--:R-:W-:-:S05]  /*00a0*/  IMAD R0, R3, 0x100, R0 ;  /* 0x0000010003007824 */ /* 0x008fca00078e0200 */
[----:B------:R-:W-:-:S04]  /*00b0*/  SHF.R.S32.HI R5, RZ, 0x1f, R0 ;  /* 0x0000001fff057819 */ /* 0x000fc80000011400 */
[----:B------:R-:W-:-:S04]  /*00c0*/  LEA.HI R6, R5, R0, RZ, 0x6 ;  /* 0x0000000005067211 */ /* 0x000fc800078f30ff */
[----:B------:R-:W-:-:S04]  /*00d0*/  SHF.R.S32.HI R2, RZ, 0x6, R6 ;  /* 0x00000006ff027819 */ /* 0x000fc80000011406 */
[----:B------:R-:W-:-:S04]  /*00e0*/  LEA.HI R4, R2, R2, RZ, 0x6 ;  /* 0x0000000202047211 */ /* 0x000fc800078f30ff */
[----:B------:R-:W-:Y:S02]  /*00f0*/  LOP3.LUT R7, R4, 0xffffffc0, RZ, 0xc0, !PT ;  /* 0xffffffc004077812 */ /* 0x000fe400078ec0ff */
[----:B------:R-:W1:Y:S02]  /*0100*/  LDC.64 R4, c[0x0][0x240] ;  /* 0x00009000ff047b82 */ /* 0x000e640000000a00 */
[----:B------:R-:W-:Y:S02]  /*0110*/  IADD3 R2, R2, -R7, RZ ;  /* 0x8000000702027210 */ /* 0x000fe40007ffe0ff */
[----:B------:R-:W-:-:S03]  /*0120*/  LOP3.LUT R7, R6, 0xffffffc0, RZ, 0xc0, !PT ;  /* 0xffffffc006077812 */ /* 0x000fc600078ec0ff */
[----:B--2---:R-:W-:-:S06]  /*0130*/  IMAD.WIDE R16, R2, 0x8, R16 ;  /* 0x0000000802107825 */ /* 0x004fcc00078e0210 */
[----:B------:R-:W2:Y:S01]  /*0140*/  LDG.E.EL.64 R16, desc[UR4][R16.64] ;  /* 0x0000000410107981 */ /* 0x000ea2000c2e1b00 */
[----:B------:R-:W-:-:S04]  /*0150*/  IMAD.IADD R6, R0, 0x1, -R7 ;  /* 0x0000000100067824 */ /* 0x000fc800078e0a07 */
[----:B----4-:R-:W-:-:S04]  /*0160*/  IMAD.WIDE R12, R6, 0x8, R12 ;  /* 0x00000008060c7825 */ /* 0x010fc800078e020c */
[----:B-1----:R-:W-:Y:S02]  /*0170*/  IMAD.WIDE R4, R2, 0x8, R4 ;  /* 0x0000000802047825 */ /* 0x002fe400078e0204 */
[----:B------:R-:W3:Y:S04]  /*0180*/  LDG.E.EL.128 R12, desc[UR4][R12.64] ;  /* 0x000000040c0c7981 */ /* 0x000ee8000c2e1d00 */
[----:B------:R-:W4:Y:S01]  /*0190*/  LDG.E.EL.64 R4, desc[UR4][R4.64] ;  /* 0x0000000404047981 */ /* 0x000f22000c2e1b00 */
[----:B-----5:R-:W-:-:S06]  /*01a0*/  IMAD.WIDE R8, R6, 0x8, R8 ;  /* 0x0000000806087825 */ /* 0x020fcc00078e0208 */
[----:B------:R-:W5:Y:S01]  /*01b0*/  LDG.E.EL.128 R8, desc[UR4][R8.64] ;  /* 0x0000000408087981 */ /* 0x000f62000c2e1d00 */
[----:B------:R-:W-:-:S04]  /*01c0*/  SHF.R.S32.HI R3, RZ, 0x17, R3 ;  /* 0x00000017ff037819 */ /* 0x000fc80000011403 */
[----:B------:R-:W-:Y:S02]  /*01d0*/  SGXT R3, R3, 0x1 ;  /* 0x000000010303781a */ /* 0x000fe40000000200 */
[----:B--2---:R-:W-:-:S04]  /*01e0*/  SHF.R.U32.HI R7, RZ, 0x1d, R17 ;  /* 0x0000001dff077819 */ /* 0x004fc80000011611 */
[----:B------:R-:W-:-:S04]  /*01f0*/  LOP3.LUT R7, R7, 0x4, RZ, 0xc0, !PT ;  /* 0x0000000407077812 */ /* 0x000fc800078ec0ff */
[----:B------:R-:W-:-:S04]  /*0200*/  IADD3 R18, P0, R16, R7, RZ ;  /* 0x0000000710127210 */ /* 0x000fc80007f1e0ff */
[----:B------:R-:W-:Y:S02]  /*0210*/  IADD3.X R17, RZ, R17, RZ, P0, !PT ;  /* 0x00000011ff117210 */ /* 0x000fe400007fe4ff */
[----:B---3--:R-:W-:Y:S02]  /*0220*/  LEA R22, P0, R12, UR6, 0x2 ;  /* 0x000000060c167c11 */ /* 0x008fe4000f8010ff */
[----:B------:R-:W-:Y:S02]  /*0230*/  LEA R19, P1, R14, UR6, 0x2 ;  /* 0x000000060e137c11 */ /* 0x000fe4000f8210ff */
[----:B----4-:R-:W-:Y:S02]  /*0240*/  SHF.R.U32.HI R16, RZ, 0x1d, R5 ;  /* 0x0000001dff107819 */ /* 0x010fe40000011605 */
[--C-:B------:R-:W-:Y:S02]  /*0250*/  SHF.R.U32.HI R25, RZ, 0x1b, R13.reuse ;  /* 0x0000001bff197819 */ /* 0x100fe4000001160d */
[----:B------:R-:W-:-:S02]  /*0260*/  LEA.HI.X R12, R12, UR7, R13, 0x2, P0 ;  /* 0x000000070c0c7c11 */ /* 0x000fc400080f140d */
[--C-:B------:R-:W-:Y:S02]  /*0270*/  SHF.R.U32.HI R20, RZ, 0x1b, R15.reuse ;  /* 0x0000001bff147819 */ /* 0x100fe4000001160f */
[----:B------:R-:W-:Y:S02]  /*0280*/  LOP3.LUT R13, R16, 0x4, RZ, 0xc0, !PT ;  /* 0x00000004100d7812 */ /* 0x000fe400078ec0ff */
[----:B------:R-:W-:Y:S02]  /*0290*/  LEA.HI.X R7, R14, UR7, R15, 0x2, P1 ;  /* 0x000000070e077c11 */ /* 0x000fe400088f140f */
[----:B------:R-:W-:Y:S02]  /*02a0*/  LOP3.LUT R14, R20, 0x10, RZ, 0xc0, !PT ;  /* 0x00000010140e7812 */ /* 0x000fe400078ec0ff */
[----:B------:R-:W-:Y:S02]  /*02b0*/  IADD3 R20, P2, R4, R13, RZ ;  /* 0x0000000d04147210 */ /* 0x000fe40007f5e0ff */
[----:B------:R-:W-:-:S02]  /*02c0*/  LOP3.LUT R25, R25, 0x10, RZ, 0xc0, !PT ;  /* 0x0000001019197812 */ /* 0x000fc400078ec0ff */
[----:B------:R-:W-:Y:S01]  /*02d0*/  IADD3 R19, P1, R14, R19, RZ ;  /* 0x000000130e137210 */ /* 0x000fe20007f3e0ff */
[----:B------:R-:W-:Y:S01]  /*02e0*/  IMAD.X R13, RZ, RZ, R5, P2 ;  /* 0x000000ffff0d7224 */ /* 0x000fe200010e0605 */
[----:B------:R-:W-:Y:S02]  /*02f0*/  LEA.HI R5, R3, R0, RZ, 0xc ;  /* 0x0000000003057211 */ /* 0x000fe400078f60ff */
[C---:B------:R-:W-:Y:S01]  /*0300*/  SHF.L.U64.HI R3, R18.reuse, 0x4, R17 ;  /* 0x0000000412037819 */ /* 0x040fe20000010211 */
[----:B------:R-:W-:Y:S01]  /*0310*/  IMAD.SHL.U32 R18, R18, 0x10, RZ ;  /* 0x0000001012127824 */ /* 0x000fe200078e00ff */
[----:B------:R-:W-:Y:S02]  /*0320*/  IADD3 R25, P0, R25, R22, RZ ;  /* 0x0000001619197210 */ /* 0x000fe40007f1e0ff */
[----:B------:R-:W-:Y:S02]  /*0330*/  IADD3.X R7, RZ, R7, RZ, P1, !PT ;  /* 0x00000007ff077210 */ /* 0x000fe40000ffe4ff */
[C---:B------:R-:W-:Y:S01]  /*0340*/  SHF.L.U64.HI R4, R20.reuse, 0x4, R13 ;  /* 0x0000000414047819 */ /* 0x040fe2000001020d */
[----:B------:R-:W-:Y:S01]  /*0350*/  IMAD.SHL.U32 R20, R20, 0x10, RZ ;  /* 0x0000001014147824 */ /* 0x000fe200078e00ff */
[----:B------:R-:W-:-:S02]  /*0360*/  IADD3 R14, P1, R19, R18, RZ ;  /* 0x00000012130e7210 */ /* 0x000fc40007f3e0ff */
[----:B------:R-:W-:Y:S02]  /*0370*/  SHF.R.S32.HI R5, RZ, 0xc, R5 ;  /* 0x0000000cff057819 */ /* 0x000fe40000011405 */
[----:B------:R-:W-:Y:S01]  /*0380*/  IADD3.X R12, RZ, R12, RZ, P0, !PT ;  /* 0x0000000cff0c7210 */ /* 0x000fe200007fe4ff */
[----:B------:R-:W-:Y:S01]  /*0390*/  IMAD.X R15, R7, 0x1, R3, P1 ;  /* 0x00000001070f7824 */ /* 0x000fe200008e0603 */
[----:B------:R-:W-:Y:S02]  /*03a0*/  IADD3 R16, P0, R18, R25, RZ ;  /* 0x0000001912107210 */ /* 0x000fe40007f1e0ff */
[----:B------:R-:W-:Y:S02]  /*03b0*/  SHF.L.U32 R5, R5, 0x4, RZ ;  /* 0x0000000405057819 */ /* 0x000fe400000006ff */
[----:B------:R-:W-:Y:S02]  /*03c0*/  IADD3 R24, P2, R20, R25, RZ ;  /* 0x0000001914187210 */ /* 0x000fe40007f5e0ff */
[----:B-----5:R-:W-:Y:S01]  /*03d0*/  SHF.R.U32.HI R21, RZ, 0x1b, R9 ;  /* 0x0000001bff157819 */ /* 0x020fe20000011609 */
[----:B------:R-:W-:Y:S01]  /*03e0*/  IMAD.WIDE R14, R5, 0x4, R14 ;  /* 0x00000004050e7825 */ /* 0x000fe200078e020e */
[----:B------:R-:W-:-:S02]  /*03f0*/  IADD3.X R17, R3, R12, RZ, P0, !PT ;  /* 0x0000000c03117210 */ /* 0x000fc400007fe4ff */
[----:B------:R-:W-:Y:S01]  /*0400*/  SHF.R.U32.HI R26, RZ, 0x1b, R11 ;  /* 0x0000001bff1a7819 */ /* 0x000fe2000001160b */
[----:B------:R-:W-:Y:S01]  /*0410*/  IMAD.X R25, R4, 0x1, R12, P2 ;  /* 0x0000000104197824 */ /* 0x000fe200010e060c */
[----:B------:R-:W-:Y:S01]  /*0420*/  LEA R28, P0, R8, UR6, 0x2 ;  /* 0x00000006081c7c11 */ /* 0x000fe2000f8010ff */
[----:B------:R-:W-:Y:S01]  /*0430*/  IMAD.WIDE R16, R5, 0x4, R16 ;  /* 0x0000000405107825 */ /* 0x000fe200078e0210 */
[----:B------:R-:W-:Y:S01]  /*0440*/  LOP3.LUT R21, R21, 0x10, RZ, 0xc0, !PT ;  /* 0x0000001015157812 */ /* 0x000fe200078ec0ff */
[----:B------:R-:W1:Y:S01]  /*0450*/  LDC.64 R12, c[0x0][0x228] ;  /* 0x00008a00ff0c7b82 */ /* 0x000e620000000a00 */
[----:B------:R-:W-:Y:S01]  /*0460*/  LEA R27, P2, R10, UR6, 0x2 ;  /* 0x000000060a1b7c11 */ /* 0x000fe2000f8410ff */
[----:B------:R2:W3:Y:S01]  /*0470*/  LDG.E.EL R23, desc[UR4][R14.64] ;  /* 0x000000040e177981 */ /* 0x0004e2000c2e1900 */
[----:B------:R-:W-:Y:S01]  /*0480*/  LOP3.LUT R26, R26, 0x10, RZ, 0xc0, !PT ;  /* 0x000000101a1a7812 */ /* 0x000fe200078ec0ff */
[----:B------:R-:W-:Y:S01]  /*0490*/  IMAD.WIDE R24, R5, 0x4, R24 ;  /* 0x0000000405187825 */ /* 0x000fe200078e0218 */
[----:B------:R-:W-:Y:S01]  /*04a0*/  LEA.HI.X R29, R8, UR7, R9, 0x2, P0 ;  /* 0x00000007081d7c11 */ /* 0x000fe200080f1409 */
[----:B------:R4:W5:Y:S01]  /*04b0*/  LDG.E.EL R22, desc[UR4][R16.64] ;  /* 0x0000000410167981 */ /* 0x000962000c2e1900 */
[----:B------:R-:W-:Y:S01]  /*04c0*/  IADD3 R21, P1, R21, R28, RZ ;  /* 0x0000001c15157210 */ /* 0x000fe20007f3e0ff */
[----:B------:R-:W1:Y:S01]  /*04d0*/  LDC.64 R8, c[0x0][0x238] ;  /* 0x00008e00ff087b82 */ /* 0x000e620000000a00 */
[----:B------:R-:W-:Y:S01]  /*04e0*/  LEA.HI.X R11, R10, UR7, R11, 0x2, P2 ;  /* 0x000000070a0b7c11 */ /* 0x000fe200090f140b */
[----:B------:R-:W3:Y:S01]  /*04f0*/  LDG.E.EL R24, desc[UR4][R24.64] ;  /* 0x0000000418187981 */ /* 0x000ee2000c2e1900 */
[----:B--2---:R-:W-:-:S02]  /*0500*/  IADD3 R15, P0, R26, R27, RZ ;  /* 0x0000001b1a0f7210 */ /* 0x004fc40007f1e0ff */
[----:B----4-:R-:W-:-:S03]  /*0510*/  IADD3.X R17, RZ, R29, RZ, P1, !PT ;  /* 0x0000001dff117210 */ /* 0x010fc60000ffe4ff */
[----:B------:R-:W2:Y:S01]  /*0520*/  LDC.64 R26, c[0x0][0x248] ;  /* 0x00009200ff1a7b82 */ /* 0x000ea20000000a00 */
[----:B------:R-:W-:Y:S02]  /*0530*/  IADD3 R14, P1, R21, R18, RZ ;  /* 0x00000012150e7210 */ /* 0x000fe40007f3e0ff */
[----:B------:R-:W-:Y:S01]  /*0540*/  IADD3 R16, P4, R20, R21, RZ ;  /* 0x0000001514107210 */ /* 0x000fe20007f9e0ff */
[----:B------:R-:W-:Y:S01]  /*0550*/  IMAD.X R21, RZ, RZ, R11, P0 ;  /* 0x000000ffff157224 */ /* 0x000fe200000e060b */
[----:B------:R-:W-:Y:S02]  /*0560*/  IADD3 R18, P2, R15, R18, RZ ;  /* 0x000000120f127210 */ /* 0x000fe40007f5e0ff */
[----:B------:R-:W-:Y:S01]  /*0570*/  IADD3 R10, P3, R20, R19, RZ ;  /* 0x00000013140a7210 */ /* 0x000fe20007f7e0ff */
[----:B-1----:R-:W5:Y:S01]  /*0580*/  LDG.E R13, desc[UR4][R12.64] ;  /* 0x000000040c0d7981 */ /* 0x002f62000c1e1900 */
[----:B------:R-:W-:Y:S01]  /*0590*/  IADD3 R20, P5, R20, R15, RZ ;  /* 0x0000000f14147210 */ /* 0x000fe20007fbe0ff */
[--C-:B------:R-:W-:Y:S01]  /*05a0*/  IMAD.X R15, R17, 0x1, R3.reuse, P1 ;  /* 0x00000001110f7824 */ /* 0x100fe200008e0603 */
[----:B------:R-:W-:Y:S01]  /*05b0*/  IADD3.X R11, R4, R7, RZ, P3, !PT ;  /* 0x00000007040b7210 */ /* 0x000fe20001ffe4ff */
[----:B------:R-:W-:Y:S01]  /*05c0*/  IMAD.X R19, R21, 0x1, R3, P2 ;  /* 0x0000000115137824 */ /* 0x000fe200010e0603 */
[----:B------:R-:W-:-:S02]  /*05d0*/  IADD3.X R17, R4, R17, RZ, P4, !PT ;  /* 0x0000001104117210 */ /* 0x000fc400027fe4ff */
[----:B------:R-:W-:Y:S01]  /*05e0*/  IADD3.X R21, R4, R21, RZ, P5, !PT ;  /* 0x0000001504157210 */ /* 0x000fe20002ffe4ff */
[----:B------:R-:W-:-:S04]  /*05f0*/  IMAD.WIDE R14, R5, 0x4, R14 ;  /* 0x00000004050e7825 */ /* 0x000fc800078e020e */
[C---:B------:R-:W-:Y:S02]  /*0600*/  IMAD.WIDE R16, R5.reuse, 0x4, R16 ;  /* 0x0000000405107825 */ /* 0x040fe400078e0210 */
[----:B------:R-:W4:Y:S02]  /*0610*/  LDG.E.EL R14, desc[UR4][R14.64] ;  /* 0x000000040e0e7981 */ /* 0x000f24000c2e1900 */
[C---:B------:R-:W-:Y:S02]  /*0620*/  IMAD.WIDE R10, R5.reuse, 0x4, R10 ;  /* 0x00000004050a7825 */ /* 0x040fe400078e020a */
[----:B------:R-:W4:Y:S02]  /*0630*/  LDG.E.EL R16, desc[UR4][R16.64] ;  /* 0x0000000410107981 */ /* 0x000f24000c2e1900 */
[C---:B------:R-:W-:Y:S02]  /*0640*/  IMAD.WIDE R18, R5.reuse, 0x4, R18 ;  /* 0x0000000405127825 */ /* 0x040fe400078e0212 */
[----:B------:R-:W4:Y:S02]  /*0650*/  LDG.E.EL R10, desc[UR4][R10.64] ;  /* 0x000000040a0a7981 */ /* 0x000f24000c2e1900 */
[----:B------:R-:W-:-:S02]  /*0660*/  IMAD.WIDE R20, R5, 0x4, R20 ;  /* 0x0000000405147825 */ /* 0x000fc400078e0214 */
[----:B------:R-:W4:Y:S02]  /*0670*/  LDG.E.EL R18, desc[UR4][R18.64] ;  /* 0x0000000412127981 */ /* 0x000f24000c2e1900 */
[----:B0-----:R-:W-:Y:S02]  /*0680*/  IMAD.WIDE R4, R6, 0x4, R8 ;  /* 0x0000000406047825 */ /* 0x001fe400078e0208 */
[----:B------:R-:W4:Y:S04]  /*0690*/  LDG.E.EL R20, desc[UR4][R20.64] ;  /* 0x0000000414147981 */ /* 0x000f28000c2e1900 */
[----:B------:R-:W4:Y:S01]  /*06a0*/  LDG.E.EL.64 R4, desc[UR4][R4.64] ;  /* 0x0000000404047981 */ /* 0x000f22000c2e1b00 */
[----:B--2---:R-:W-:-:S05]  /*06b0*/  IMAD.WIDE R26, R2, 0x4, R26 ;  /* 0x00000004021a7825 */ /* 0x004fca00078e021a */
[----:B------:R-:W2:Y:S01]  /*06c0*/  LDG.E.EL R3, desc[UR4][R26.64] ;  /* 0x000000041a037981 */ /* 0x000ea2000c2e1900 */
[C---:B-----5:R-:W-:Y:S01]  /*06d0*/  FADD R7, R13.reuse, R22 ;  /* 0x000000160d077221 */ /* 0x060fe20000000000 */
[C---:B---3--:R-:W-:Y:S01]  /*06e0*/  FADD R9, R13.reuse, R24 ;  /* 0x000000180d097221 */ /* 0x048fe20000000000 */
[C---:B------:R-:W-:Y:S01]  /*06f0*/  FADD R2, R13.reuse, R23 ;  /* 0x000000170d027221 */ /* 0x040fe20000000000 */
[C---:B----4-:R-:W-:Y:S01]  /*0700*/  FADD R14, R13.reuse, R14 ;  /* 0x0000000e0d0e7221 */ /* 0x050fe20000000000 */
[C---:B------:R-:W-:Y:S01]  /*0710*/  FADD R16, R13.reuse, R16 ;  /* 0x000000100d107221 */ /* 0x040fe20000000000 */
[C---:B------:R-:W-:Y:S01]  /*0720*/  FADD R10, R13.reuse, R10 ;  /* 0x0000000a0d0a7221 */ /* 0x040fe20000000000 */
[----:B------:R-:W-:Y:S02]  /*0730*/  FADD R11, R13, R18 ;  /* 0x000000120d0b7221 */ /* 0x000fe40000000000 */
[----:B------:R-:W-:Y:S01]  /*0740*/  FADD R16, -R9, R16 ;  /* 0x0000001009107221 */ /* 0x000fe20000000100 */
[----:B------:R-:W-:Y:S01]  /*0750*/  FADD R13, R13, R20 ;  /* 0x000000140d0d7221 */ /* 0x000fe20000000000 */
[----:B------:R-:W-:Y:S01]  /*0760*/  FADD R6, -R7, R14 ;  /* 0x0000000e07067221 */ /* 0x000fe20000000100 */
[----:B------:R-:W-:-:S02]  /*0770*/  FADD R11, -R2, R11 ;  /* 0x0000000b020b7221 */ /* 0x000fc40000000100 */
[----:B------:R-:W-:Y:S01]  /*0780*/  FADD R13, -R10, R13 ;  /* 0x0000000d0a0d7221 */ /* 0x000fe20000000100 */
[C---:B------:R-:W-:Y:S01]  /*0790*/  FFMA R9, R4.reuse, R16, R9 ;  /* 0x0000001004097223 */ /* 0x040fe20000000009 */
[----:B------:R-:W-:Y:S01]  /*07a0*/  FFMA R6, R4, R6, R7 ;  /* 0x0000000604067223 */ /* 0x000fe20000000007 */
[C---:B------:R-:W-:Y:S01]  /*07b0*/  FFMA R7, R5.reuse, R11, R2 ;  /* 0x0000000b05077223 */ /* 0x040fe20000000002 */
[----:B------:R-:W-:Y:S02]  /*07c0*/  FFMA R4, R5, R13, R10 ;  /* 0x0000000d05047223 */ /* 0x000fe4000000000a */
[----:B------:R-:W-:Y:S01]  /*07d0*/  FADD R2, -R6, R9 ;  /* 0x0000000906027221 */ /* 0x000fe20000000100 */
[----:B------:R-:W0:Y:S01]  /*07e0*/  LDC.64 R10, c[0x0][0x250] ;  /* 0x00009400ff0a7b82 */ /* 0x000e220000000a00 */
[----:B------:R-:W-:Y:S02]  /*07f0*/  FADD R4, -R7, R4 ;  /* 0x0000000407047221 */ /* 0x000fe40000000100 */
[----:B--2---:R-:W-:-:S02]  /*0800*/  FFMA R5, R3, R2, R6 ;  /* 0x0000000203057223 */ /* 0x004fc40000000006 */
[----:B------:R-:W-:Y:S02]  /*0810*/  FFMA R8, R3, R4, R7 ;  /* 0x0000000403087223 */ /* 0x000fe40000000007 */
[----:B------:R-:W-:Y:S01]  /*0820*/  FADD R5, RZ, -R5 ;  /* 0x80000005ff057221 */ /* 0x000fe20000000000 */
[----:B------:R-:W1:Y:S01]  /*0830*/  LDC.64 R12, c[0x0][0x258] ;  /* 0x00009600ff0c7b82 */ /* 0x000e620000000a00 */
[----:B------:R-:W-:Y:S02]  /*0840*/  FADD R8, RZ, -R8 ;  /* 0x80000008ff087221 */ /* 0x000fe40000000000 */
[----:B------:R-:W-:Y:S02]  /*0850*/  FMUL R5, R5, 1.4426950216293334961 ;  /* 0x3fb8aa3b05057820 */ /* 0x000fe40000400000 */
[----:B------:R-:W-:-:S03]  /*0860*/  FMUL R14, R8, 1.4426950216293334961 ;  /* 0x3fb8aa3b080e7820 */ /* 0x000fc60000400000 */
[----:B------:R-:W-:Y:S02]  /*0870*/  FSETP.GEU.AND P0, PT, R5, -126, PT ;  /* 0xc2fc00000500780b */ /* 0x000fe40003f0e000 */
[----:B------:R-:W-:-:S11]  /*0880*/  FSETP.GEU.AND P1, PT, R14, -126, PT ;  /* 0xc2fc00000e00780b */ /* 0x000fd60003f2e000 */
[----:B------:R-:W-:Y:S02]  /*0890*/  @!P0 FMUL R5, R5, 0.5 ;  /* 0x3f00000005058820 */ /* 0x000fe40000400000 */
[----:B------:R-:W-:Y:S02]  /*08a0*/  @!P1 FMUL R14, R14, 0.5 ;  /* 0x3f0000000e0e9820 */ /* 0x000fe40000400000 */
[----:B------:R-:W2:Y:S08]  /*08b0*/  MUFU.EX2 R8, R5 ;  /* 0x0000000500087308 */ /* 0x000eb00000000800 */
[----:B------:R-:W3:Y:S01]  /*08c0*/  MUFU.EX2 R9, R14 ;  /* 0x0000000e00097308 */ /* 0x000ee20000000800 */
[----:B--2---:R-:W-:-:S04]  /*08d0*/  @!P0 FMUL R8, R8, R8 ;  /* 0x0000000808088220 */ /* 0x004fc80000400000 */
[----:B------:R-:W-:Y:S01]  /*08e0*/  FADD R15, R8, 1 ;  /* 0x3f800000080f7421 */ /* 0x000fe20000000000 */
[----:B---3--:R-:W-:-:S04]  /*08f0*/  @!P1 FMUL R9, R9, R9 ;  /* 0x0000000909099220 */ /* 0x008fc80000400000 */
[----:B------:R-:W-:Y:S01]  /*0900*/  FADD R16, R9, 1 ;  /* 0x3f80000009107421 */ /* 0x000fe20000000000 */
[----:B------:R-:W-:Y:S01]  /*0910*/  FSETP.GT.AND P0, PT, R15, 8.50705917302346158658e+37, PT ;  /* 0x7e8000000f00780b */ /* 0x000fe20003f04000 */
[----:B------:R-:W2:Y:S03]  /*0920*/  LDC.64 R8, c[0x0][0x260] ;  /* 0x00009800ff087b82 */ /* 0x000ea60000000a00 */
[----:B------:R-:W-:Y:S01]  /*0930*/  FSETP.GT.AND P1, PT, R16, 8.50705917302346158658e+37, PT ;  /* 0x7e8000001000780b */ /* 0x000fe20003f24000 */
[----:B------:R-:W-:-:S08]  /*0940*/  HFMA2.MMA R5, -RZ, RZ, 1.625, 0 ;  /* 0x3e800000ff057435 */ /* 0x000fd000000001ff */
[----:B------:R-:W-:-:S04]  /*0950*/  @P0 FMUL R15, R15, 0.25 ;  /* 0x3e8000000f0f0820 */ /* 0x000fc80000400000 */
[----:B------:R-:W-:Y:S02]  /*0960*/  @P1 FMUL R16, R16, 0.25 ;  /* 0x3e80000010101820 */ /* 0x000fe40000400000 */
[----:B------:R-:W3:Y:S08]  /*0970*/  MUFU.RCP R15, R15 ;  /* 0x0000000f000f7308 */ /* 0x000ef00000001000 */
[----:B------:R-:W4:Y:S01]  /*0980*/  MUFU.RCP R16, R16 ;  /* 0x0000001000107308 */ /* 0x000f220000001000 */
[----:B------:R-:W-:-:S02]  /*0990*/  FSEL R14, R5, 1, P0 ;  /* 0x3f800000050e7808 */ /* 0x000fc40000000000 */
[----:B------:R-:W-:Y:S01]  /*09a0*/  FSEL R5, R5, 1, P1 ;  /* 0x3f80000005057808 */ /* 0x000fe20000800000 */
[----:B0-----:R-:W-:-:S04]  /*09b0*/  IMAD.WIDE R10, R0, 0x4, R10 ;  /* 0x00000004000a7825 */ /* 0x001fc800078e020a */
[C---:B------:R-:W-:Y:S01]  /*09c0*/  FMUL R2, R3.reuse, R2 ;  /* 0x0000000203027220 */ /* 0x040fe20000400000 */
[----:B------:R-:W-:Y:S01]  /*09d0*/  FMUL R3, R3, R4 ;  /* 0x0000000403037220 */ /* 0x000fe20000400000 */
[----:B---3--:R-:W-:Y:S01]  /*09e0*/  FMUL R14, R15, R14 ;  /* 0x0000000e0f0e7220 */ /* 0x008fe20000400000 */
[C---:B-1----:R-:W-:Y:S01]  /*09f0*/  IMAD.WIDE R12, R0.reuse, 0x4, R12 ;  /* 0x00000004000c7825 */ /* 0x042fe200078e020c */
[----:B------:R-:W-:Y:S03]  /*0a00*/  STG.E.64 desc[UR4][R10.64], R6 ;  /* 0x000000060a007986 */ /* 0x000fe6000c101b04 */
[----:B--2---:R-:W-:-:S04]  /*0a10*/  IMAD.WIDE R8, R0, 0x4, R8 ;  /* 0x0000000400087825 */ /* 0x004fc800078e0208 */
[----:B----4-:R-:W-:Y:S01]  /*0a20*/  FMUL R15, R16, R5 ;  /* 0x00000005100f7220 */ /* 0x010fe20000400000 */
[----:B------:R-:W-:Y:S04]  /*0a30*/  STG.E.64 desc[UR4][R12.64], R2 ;  /* 0x000000020c007986 */ /* 0x000fe8000c101b04 */
[----:B------:R-:W-:Y:S01]  /*0a40*/  STG.E.64 desc[UR4][R8.64], R14 ;  /* 0x0000000e08007986 */ /* 0x000fe2000c101b04 */
[----:B------:R-:W-:Y:S05]  /*0a50*/  EXIT ;  /* 0x000000000000794d */ /* 0x000fea0003800000 */
.L_x_0:
[----:B------:R-:W-:-:S00]  /*0a60*/  BRA `(.L_x_0) ;  /* 0xfffffffc00fc7947 */ /* 0x000fc0000383ffff */
[----:B------:R-:W-:-:S00]  /*0a70*/  NOP ;  /* 0x0000000000007918 */ /* 0x000fc00000000000 */
        /* <DEDUP_REMOVED lines=8> */
.L_x_1:


//--------------------- .nv.constant0.triton_poi_fused__unsafe_index_add_convolution_mul_sigmoid_sub_79 --------------------------
	.section	.nv.constant0.triton_poi_fused__unsafe_index_add_convolution_mul_sigmoid_sub_79,"a",@progbits
	.sectionflags	@""
	.align	4
.nv.constant0.triton_poi_fused__unsafe_index_add_convolution_mul_sigmoid_sub_79:
	.zero		620
